	.headerflags	@"EF_CUDA_TEXMODE_UNIFIED EF_CUDA_64BIT_ADDRESS EF_CUDA_ACCELERATORS EF_CUDA_SM90 EF_CUDA_VIRTUAL_SM(EF_CUDA_SM90)"
	.elftype	@"ET_EXEC"


//--------------------- .nv.info                  --------------------------
	.section	.nv.info,"",@"SHT_CUDA_INFO"
	.align	4


	//----- nvinfo : EIATTR_REGCOUNT
	.align		4
        /*0000*/ 	.byte	0x04, 0x2f
        /*0002*/ 	.short	(.L_1 - .L_0)
	.align		4
.L_0:
        /*0004*/ 	.word	index@(triton_red_fused__to_copy_add_div_mul_pow_sum_4)
        /*0008*/ 	.word	0x00000020


	//----- nvinfo : EIATTR_MIN_STACK_SIZE
	.align		4
.L_1:
        /*000c*/ 	.byte	0x04, 0x12
        /*000e*/ 	.short	(.L_3 - .L_2)
	.align		4
.L_2:
        /*0010*/ 	.word	index@(triton_red_fused__to_copy_add_div_mul_pow_sum_4)
        /*0014*/ 	.word	0x00000000


	//----- nvinfo : EIATTR_FRAME_SIZE
	.align		4
.L_3:
        /*0018*/ 	.byte	0x04, 0x11
        /*001a*/ 	.short	(.L_5 - .L_4)
	.align		4
.L_4:
        /*001c*/ 	.word	index@(triton_red_fused__to_copy_add_div_mul_pow_sum_4)
        /*0020*/ 	.word	0x00000000


	//----- nvinfo : EIATTR_MIN_STACK_SIZE
	.align		4
.L_5:
        /*0024*/ 	.byte	0x04, 0x12
        /*0026*/ 	.short	(.L_7 - .L_6)
	.align		4
.L_6:
        /*0028*/ 	.word	index@(triton_red_fused__to_copy_add_div_mul_pow_sum_4)
        /*002c*/ 	.word	0x00000000
.L_7:


//--------------------- .nv.info.triton_red_fused__to_copy_add_div_mul_pow_sum_4 --------------------------
	.section	.nv.info.triton_red_fused__to_copy_add_div_mul_pow_sum_4,"",@"SHT_CUDA_INFO"
	.sectionflags	@""
	.align	4


	//----- nvinfo : EIATTR_CUDA_API_VERSION
	.align		4
        /*0000*/ 	.byte	0x04, 0x37
        /*0002*/ 	.short	(.L_9 - .L_8)
.L_8:
        /*0004*/ 	.word	0x0000007c


	//----- nvinfo : EIATTR_KPARAM_INFO
	.align		4
.L_9:
        /*0008*/ 	.byte	0x04, 0x17
        /*000a*/ 	.short	(.L_11 - .L_10)
.L_10:
        /*000c*/ 	.word	0x00000000
        /*0010*/ 	.short	0x0008
        /*0012*/ 	.short	0x0038
        /*0014*/ 	.byte	0x00, 0xf4, 0x21, 0x00


	//----- nvinfo : EIATTR_KPARAM_INFO
	.align		4
.L_11:
        /*0018*/ 	.byte	0x04, 0x17
        /*001a*/ 	.short	(.L_13 - .L_12)
.L_12:
        /*001c*/ 	.word	0x00000000
        /*0020*/ 	.short	0x0007
        /*0022*/ 	.short	0x0034
        /*0024*/ 	.byte	0x00, 0xf0, 0x11, 0x00


	//----- nvinfo : EIATTR_KPARAM_INFO
	.align		4
.L_13:
        /*0028*/ 	.byte	0x04, 0x17
        /*002a*/ 	.short	(.L_15 - .L_14)
.L_14:
        /*002c*/ 	.word	0x00000000
        /*0030*/ 	.short	0x0006
        /*0032*/ 	.short	0x0030
        /*0034*/ 	.byte	0x00, 0xf0, 0x11, 0x00


	//----- nvinfo : EIATTR_KPARAM_INFO
	.align		4
.L_15:
        /*0038*/ 	.byte	0x04, 0x17
        /*003a*/ 	.short	(.L_17 - .L_16)
.L_16:
        /*003c*/ 	.word	0x00000000
        /*0040*/ 	.short	0x0005
        /*0042*/ 	.short	0x0028
        /*0044*/ 	.byte	0x00, 0xf4, 0x21, 0x00


	//----- nvinfo : EIATTR_KPARAM_INFO
	.align		4
.L_17:
        /*0048*/ 	.byte	0x04, 0x17
        /*004a*/ 	.short	(.L_19 - .L_18)
.L_18:
        /*004c*/ 	.word	0x00000000
        /*0050*/ 	.short	0x0004
        /*0052*/ 	.short	0x0020
        /*0054*/ 	.byte	0x00, 0xf4, 0x21, 0x00


	//----- nvinfo : EIATTR_KPARAM_INFO
	.align		4
.L_19:
        /*0058*/ 	.byte	0x04, 0x17
        /*005a*/ 	.short	(.L_21 - .L_20)
.L_20:
        /*005c*/ 	.word	0x00000000
        /*0060*/ 	.short	0x0003
        /*0062*/ 	.short	0x0018
        /*0064*/ 	.byte	0x00, 0xf4, 0x21, 0x00


	//----- nvinfo : EIATTR_KPARAM_INFO
	.align		4
.L_21:
        /*0068*/ 	.byte	0x04, 0x17
        /*006a*/ 	.short	(.L_23 - .L_22)
.L_22:
        /*006c*/ 	.word	0x00000000
        /*0070*/ 	.short	0x0002
        /*0072*/ 	.short	0x0010
        /*0074*/ 	.byte	0x00, 0xf4, 0x21, 0x00


	//----- nvinfo : EIATTR_KPARAM_INFO
	.align		4
.L_23:
        /*0078*/ 	.byte	0x04, 0x17
        /*007a*/ 	.short	(.L_25 - .L_24)
.L_24:
        /*007c*/ 	.word	0x00000000
        /*0080*/ 	.short	0x0001
        /*0082*/ 	.short	0x0008
        /*0084*/ 	.byte	0x00, 0xf4, 0x21, 0x00


	//----- nvinfo : EIATTR_KPARAM_INFO
	.align		4
.L_25:
        /*0088*/ 	.byte	0x04, 0x17
        /*008a*/ 	.short	(.L_27 - .L_26)
.L_26:
        /*008c*/ 	.word	0x00000000
        /*0090*/ 	.short	0x0000
        /*0092*/ 	.short	0x0000
        /*0094*/ 	.byte	0x00, 0xf4, 0x21, 0x00


	//----- nvinfo : EIATTR_SPARSE_MMA_MASK
	.align		4
.L_27:
        /*0098*/ 	.byte	0x03, 0x50
        /*009a*/ 	.short	0x0000


	//----- nvinfo : EIATTR_MAXREG_COUNT
	.align		4
        /*009c*/ 	.byte	0x03, 0x1b
        /*009e*/ 	.short	0x00ff


	//----- nvinfo : EIATTR_COOP_GROUP_MASK_REGIDS
	.align		4
        /*00a0*/ 	.byte	0x04, 0x29
        /*00a2*/ 	.short	(.L_29 - .L_28)


	//   ....[0]....
.L_28:
        /*00a4*/ 	.word	0xffffffff


	//   ....[1]....
        /*00a8*/ 	.word	0xffffffff


	//----- nvinfo : EIATTR_COOP_GROUP_INSTR_OFFSETS
	.align		4
.L_29:
        /*00ac*/ 	.byte	0x04, 0x28
        /*00ae*/ 	.short	(.L_31 - .L_30)


	//   ....[0]....
.L_30:
        /*00b0*/ 	.word	0x00000430


	//   ....[1]....
        /*00b4*/ 	.word	0x00000460


	//----- nvinfo : EIATTR_EXIT_INSTR_OFFSETS
	.align		4
.L_31:
        /*00b8*/ 	.byte	0x04, 0x1c
        /*00ba*/ 	.short	(.L_33 - .L_32)


	//   ....[0]....
.L_32:
        /*00bc*/ 	.word	0x00000790


	//----- nvinfo : EIATTR_REQNTID
	.align		4
.L_33:
        /*00c0*/ 	.byte	0x04, 0x10
        /*00c2*/ 	.short	(.L_35 - .L_34)
.L_34:
        /*00c4*/ 	.word	0x00000040
        /*00c8*/ 	.word	0x00000001
        /*00cc*/ 	.word	0x00000001


	//----- nvinfo : EIATTR_CBANK_PARAM_SIZE
	.align		4
.L_35:
        /*00d0*/ 	.byte	0x03, 0x19
        /*00d2*/ 	.short	0x0040


	//----- nvinfo : EIATTR_PARAM_CBANK
	.align		4
        /*00d4*/ 	.byte	0x04, 0x0a
        /*00d6*/ 	.short	(.L_37 - .L_36)
	.align		4
.L_36:
        /*00d8*/ 	.word	index@(.nv.constant0.triton_red_fused__to_copy_add_div_mul_pow_sum_4)
        /*00dc*/ 	.short	0x0210
        /*00de*/ 	.short	0x0040


	//----- nvinfo : EIATTR_SW_WAR
	.align		4
.L_37:
        /*00e0*/ 	.byte	0x04, 0x36
        /*00e2*/ 	.short	(.L_39 - .L_38)
.L_38:
        /*00e4*/ 	.word	0x00000008
.L_39:


//--------------------- .nv.callgraph             --------------------------
	.section	.nv.callgraph,"",@"SHT_CUDA_CALLGRAPH"
	.align	4
	.sectionentsize	8
	.align		4
        /*0000*/ 	.word	0x00000000
	.align		4
        /*0004*/ 	.word	0xffffffff
	.align		4
        /*0008*/ 	.word	0x00000000
	.align		4
        /*000c*/ 	.word	0xfffffffe
	.align		4
        /*0010*/ 	.word	0x00000000
	.align		4
        /*0014*/ 	.word	0xfffffffd
	.align		4
        /*0018*/ 	.word	0x00000000
	.align		4
        /*001c*/ 	.word	0xfffffffc


//--------------------- .text.triton_red_fused__to_copy_add_div_mul_pow_sum_4 --------------------------
	.section	.text.triton_red_fused__to_copy_add_div_mul_pow_sum_4,"ax",@progbits
	.align	128
        .global         triton_red_fused__to_copy_add_div_mul_pow_sum_4
        .type           triton_red_fused__to_copy_add_div_mul_pow_sum_4,@function
        .size           triton_red_fused__to_copy_add_div_mul_pow_sum_4,(.L_x_3 - triton_red_fused__to_copy_add_div_mul_pow_sum_4)
        .other          triton_red_fused__to_copy_add_div_mul_pow_sum_4,@"STO_CUDA_ENTRY STV_DEFAULT"
triton_red_fused__to_copy_add_div_mul_pow_sum_4:
.text.triton_red_fused__to_copy_add_div_mul_pow_sum_4:
[----:B------:R-:W0:Y:S01]  /*0000*/  LDC R1, c[0x0][0x28] ;  /* 0x00000a00ff017b82 */ /* 0x000e220000000800 */
[----:B------:R-:W1:Y:S07]  /*0010*/  S2R R0, SR_TID.X ;  /* 0x0000000000007919 */ /* 0x000e6e0000002100 */
[----:B------:R-:W2:Y:S01]  /*0020*/  S2UR UR4, SR_CTAID.X ;  /* 0x00000000000479c3 */ /* 0x000ea20000002500 */
[----:B------:R-:W-:Y:S01]  /*0030*/  ULDC UR5, c[0x0][0x240] ;  /* 0x0000900000057ab9 */ /* 0x000fe20000000800 */
[----:B------:R-:W-:-:S02]  /*0040*/  CS2R R18, SRZ ;  /* 0x0000000000127805 */ /* 0x000fc4000001ff00 */
[----:B------:R-:W-:-:S04]  /*0050*/  MOV R23, 0xfffffff8 ;  /* 0xfffffff800177802 */ /* 0x000fc80000000f00 */
[----:B------:R-:W3:Y:S08]  /*0060*/  LDC.64 R20, c[0x0][0x228] ;  /* 0x00008a00ff147b82 */ /* 0x000ef00000000a00 */
[----:B------:R-:W4:Y:S08]  /*0070*/  LDC.64 R8, c[0x0][0x218] ;  /* 0x00008600ff087b82 */ /* 0x000f300000000a00 */
[----:B------:R-:W4:Y:S01]  /*0080*/  LDC.64 R6, c[0x0][0x220] ;  /* 0x00008800ff067b82 */ /* 0x000f220000000a00 */
[----:B--2---:R-:W-:Y:S01]  /*0090*/  USHF.L.U32 UR4, UR4, 0x4, URZ ;  /* 0x0000000404047899 */ /* 0x004fe2000800063f */
[----:B-1----:R-:W-:-:S06]  /*00a0*/  SHF.R.U32.HI R17, RZ, 0x2, R0 ;  /* 0x00000002ff117819 */ /* 0x002fcc0000011600 */
[----:B------:R-:W1:Y:S01]  /*00b0*/  LDC.64 R4, c[0x0][0x230] ;  /* 0x00008c00ff047b82 */ /* 0x000e620000000a00 */
[C---:B------:R-:W-:Y:S02]  /*00c0*/  LOP3.LUT R3, R0.reuse, 0x3, RZ, 0xc0, !PT ;  /* 0x0000000300037812 */ /* 0x040fe400078ec0ff */
[----:B------:R-:W-:Y:S02]  /*00d0*/  SGXT.U32 R17, R17, 0x4 ;  /* 0x000000041111781a */ /* 0x000fe40000000000 */
[----:B------:R-:W-:Y:S01]  /*00e0*/  SHF.L.U32 R0, R0, 0x1, RZ ;  /* 0x0000000100007819 */ /* 0x000fe200000006ff */
[----:B---3--:R-:W-:Y:S01]  /*00f0*/  IMAD.WIDE.U32 R20, R3, 0x4, R20 ;  /* 0x0000000403147825 */ /* 0x008fe200078e0014 */
[----:B------:R-:W-:Y:S02]  /*0100*/  LOP3.LUT R17, R17, UR4, RZ, 0xfc, !PT ;  /* 0x0000000411117c12 */ /* 0x000fe4000f8efcff */
[----:B------:R-:W-:Y:S02]  /*0110*/  LOP3.LUT R0, R0, 0x6, RZ, 0xc0, !PT ;  /* 0x0000000600007812 */ /* 0x000fe400078ec0ff */
[----:B------:R-:W-:-:S02]  /*0120*/  MOV R2, R20 ;  /* 0x0000001400027202 */ /* 0x000fc40000000f00 */
[----:B------:R-:W-:Y:S02]  /*0130*/  MOV R16, R20 ;  /* 0x0000001400107202 */ /* 0x000fe40000000f00 */
[----:B------:R-:W-:Y:S02]  /*0140*/  MOV R3, R21 ;  /* 0x0000001500037202 */ /* 0x000fe40000000f00 */
[----:B------:R-:W-:Y:S02]  /*0150*/  MOV R20, 0xffffffff ;  /* 0xffffffff00147802 */ /* 0x000fe40000000f00 */
[C---:B------:R-:W-:Y:S02]  /*0160*/  LEA R0, R17.reuse, R0, 0xc ;  /* 0x0000000011007211 */ /* 0x040fe400078e60ff */
[----:B------:R-:W-:Y:S01]  /*0170*/  ISETP.GE.AND P1, PT, R17, UR5, PT ;  /* 0x0000000511007c0c */ /* 0x000fe2000bf26270 */
[----:B0---4-:R-:W-:-:S12]  /*0180*/  ULDC.64 UR4, c[0x0][0x208] ;  /* 0x0000820000047ab9 */ /* 0x011fd80000000a00 */
.L_x_0:
[----:B------:R-:W-:Y:S01]  /*0190*/  IADD3 R23, P0, R23, 0x8, RZ ;  /* 0x0000000817177810 */ /* 0x000fe20007f1e0ff */
[----:B------:R-:W-:Y:S01]  /*01a0*/  HFMA2.MMA R22, -RZ, RZ, 0, 0 ;  /* 0x00000000ff167435 */ /* 0x000fe200000001ff */
[----:B------:R-:W-:Y:S02]  /*01b0*/  CS2R R24, SRZ ;  /* 0x0000000000187805 */ /* 0x000fe4000001ff00 */
[----:B------:R-:W-:-:S05]  /*01c0*/  LOP3.LUT R15, R0, R23, RZ, 0xfc, !PT ;  /* 0x00000017000f7212 */ /* 0x000fca00078efcff */
[----:B------:R-:W-:-:S04]  /*01d0*/  IMAD.WIDE R10, R15, 0x2, R8 ;  /* 0x000000020f0a7825 */ /* 0x000fc800078e0208 */
[C---:B------:R-:W-:Y:S01]  /*01e0*/  IMAD.WIDE R12, R15.reuse, 0x2, R6 ;  /* 0x000000020f0c7825 */ /* 0x040fe200078e0206 */
[----:B------:R0:W2:Y:S04]  /*01f0*/  @!P1 LDG.E.EL R22, desc[UR4][R10.64] ;  /* 0x000000040a169981 */ /* 0x0000a8000c2e1900 */
[----:B------:R-:W3:Y:S01]  /*0200*/  @!P1 LDG.E.EL R24, desc[UR4][R12.64] ;  /* 0x000000040c189981 */ /* 0x000ee2000c2e1900 */
[----:B-1----:R-:W-:Y:S01]  /*0210*/  IMAD.WIDE R14, R15, 0x2, R4 ;  /* 0x000000020f0e7825 */ /* 0x002fe200078e0204 */
[----:B0-----:R-:W-:-:S04]  /*0220*/  MOV R10, R16 ;  /* 0x00000010000a7202 */ /* 0x001fc80000000f00 */
[----:B------:R-:W4:Y:S01]  /*0230*/  @!P1 LDG.E.EL R25, desc[UR4][R14.64] ;  /* 0x000000040e199981 */ /* 0x000f22000c2e1900 */
[----:B------:R-:W-:-:S05]  /*0240*/  MOV R11, R21 ;  /* 0x00000015000b7202 */ /* 0x000fca0000000f00 */
[----:B------:R4:W5:Y:S01]  /*0250*/  LDG.E.EL R26, desc[UR4][R10.64] ;  /* 0x000000040a1a7981 */ /* 0x000962000c2e1900 */
[----:B------:R-:W-:Y:S02]  /*0260*/  IADD3.X R20, RZ, R20, RZ, P0, !PT ;  /* 0x00000014ff147210 */ /* 0x000fe400007fe4ff */
[----:B------:R-:W-:-:S04]  /*0270*/  ISETP.GE.U32.AND P0, PT, R23, 0xff8, PT ;  /* 0x00000ff81700780c */ /* 0x000fc80003f06070 */
[----:B------:R-:W-:Y:S02]  /*0280*/  ISETP.GE.U32.AND.EX P0, PT, R20, RZ, PT, P0 ;  /* 0x000000ff1400720c */ /* 0x000fe40003f06100 */
[----:B------:R-:W-:-:S04]  /*0290*/  IADD3 R16, P2, R16, 0x10, RZ ;  /* 0x0000001010107810 */ /* 0x000fc80007f5e0ff */
[----:B------:R-:W-:Y:S01]  /*02a0*/  IADD3.X R21, RZ, R21, RZ, P2, !PT ;  /* 0x00000015ff157210 */ /* 0x000fe200017fe4ff */
[----:B--2---:R-:W-:Y:S02]  /*02b0*/  HADD2.F32 R27, -RZ, R22.H0_H0 ;  /* 0x20000016ff1b7230 */ /* 0x004fe40000004100 */
[----:B------:R-:W-:Y:S02]  /*02c0*/  HADD2.F32 R22, -RZ, R22.H1_H1 ;  /* 0x30000016ff167230 */ /* 0x000fe40000004100 */
[----:B---3--:R-:W-:Y:S02]  /*02d0*/  HADD2.F32 R28, -RZ, R24.H0_H0 ;  /* 0x20000018ff1c7230 */ /* 0x008fe40000004100 */
[----:B------:R-:W-:-:S03]  /*02e0*/  HADD2.F32 R29, -RZ, R24.H1_H1 ;  /* 0x30000018ff1d7230 */ /* 0x000fc60000004100 */
[----:B------:R-:W-:Y:S02]  /*02f0*/  FADD R12, R27, R28 ;  /* 0x0000001c1b0c7221 */ /* 0x000fe40000000000 */
[----:B------:R-:W-:Y:S01]  /*0300*/  FADD R13, R22, R29 ;  /* 0x0000001d160d7221 */ /* 0x000fe20000000000 */
[----:B----4-:R-:W-:Y:S02]  /*0310*/  HADD2.F32 R11, -RZ, R25.H0_H0 ;  /* 0x20000019ff0b7230 */ /* 0x010fe40000004100 */
[----:B-----5:R-:W-:Y:S02]  /*0320*/  HADD2.F32 R24, -RZ, R26.H0_H0 ;  /* 0x2000001aff187230 */ /* 0x020fe40000004100 */
[----:B------:R-:W-:Y:S02]  /*0330*/  HADD2.F32 R26, -RZ, R26.H1_H1 ;  /* 0x3000001aff1a7230 */ /* 0x000fe40000004100 */
[----:B------:R-:W-:Y:S02]  /*0340*/  HADD2.F32 R10, -RZ, R25.H1_H1 ;  /* 0x30000019ff0a7230 */ /* 0x000fe40000004100 */
[----:B------:R-:W-:Y:S01]  /*0350*/  FMUL R12, R24, R12 ;  /* 0x0000000c180c7220 */ /* 0x000fe20000400000 */
[----:B------:R-:W-:-:S03]  /*0360*/  FMUL R13, R26, R13 ;  /* 0x0000000d1a0d7220 */ /* 0x000fc60000400000 */
[----:B------:R-:W-:Y:S01]  /*0370*/  @!P1 FFMA R18, R11, R12, R18 ;  /* 0x0000000c0b129223 */ /* 0x000fe20000000012 */
[----:B------:R-:W-:Y:S01]  /*0380*/  @!P1 FFMA R19, R10, R13, R19 ;  /* 0x0000000d0a139223 */ /* 0x000fe20000000013 */
[----:B------:R-:W-:Y:S06]  /*0390*/  @!P0 BRA `(.L_x_0) ;  /* 0xfffffffc007c8947 */ /* 0x000fec000383ffff */
[----:B------:R-:W0:Y:S01]  /*03a0*/  LDC.64 R12, c[0x0][0x238] ;  /* 0x00008e00ff0c7b82 */ /* 0x000e220000000a00 */
[----:B------:R-:W-:Y:S01]  /*03b0*/  MOV R16, RZ ;  /* 0x000000ff00107202 */ /* 0x000fe20000000f00 */
[----:B------:R-:W-:-:S06]  /*03c0*/  FADD R18, R18, R19 ;  /* 0x0000001312127221 */ /* 0x000fcc0000000000 */
[----:B------:R-:W1:Y:S08]  /*03d0*/  LDC.64 R10, c[0x0][0x218] ;  /* 0x00008600ff0a7b82 */ /* 0x000e700000000a00 */
[----:B------:R-:W1:Y:S01]  /*03e0*/  LDC.64 R8, c[0x0][0x220] ;  /* 0x00008800ff087b82 */ /* 0x000e620000000a00 */
[----:B0-----:R-:W-:-:S07]  /*03f0*/  IMAD.WIDE R12, R17, 0x4, R12 ;  /* 0x00000004110c7825 */ /* 0x001fce00078e020c */
[----:B------:R-:W1:Y:S01]  /*0400*/  LDC.64 R6, c[0x0][0x230] ;  /* 0x00008c00ff067b82 */ /* 0x000e620000000a00 */
[----:B------:R0:W2:Y:S01]  /*0410*/  @!P1 LDG.E.EL R16, desc[UR4][R12.64] ;  /* 0x000000040c109981 */ /* 0x0000a2000c2e1900 */
[----:B------:R-:W-:-:S03]  /*0420*/  MOV R23, 0xffffffff ;  /* 0xffffffff00177802 */ /* 0x000fc60000000f00 */
[----:B------:R-:W3:Y:S02]  /*0430*/  SHFL.BFLY PT, R5, R18, 0x2, 0x1f ;  /* 0x0c401f0012057f89 */ /* 0x000ee400000e0000 */
[----:B---3--:R-:W-:Y:S02]  /*0440*/  FADD R14, R18, R5 ;  /* 0x00000005120e7221 */ /* 0x008fe40000000000 */
[----:B------:R-:W1:Y:S03]  /*0450*/  LDC.64 R4, c[0x0][0x210] ;  /* 0x00008400ff047b82 */ /* 0x000e660000000a00 */
[----:B------:R-:W3:Y:S02]  /*0460*/  SHFL.BFLY PT, R15, R14, 0x1, 0x1f ;  /* 0x0c201f000e0f7f89 */ /* 0x000ee400000e0000 */
[----:B---3--:R-:W-:-:S04]  /*0470*/  FADD R15, R14, R15 ;  /* 0x0000000f0e0f7221 */ /* 0x008fc80000000000 */
[----:B0-----:R-:W-:Y:S01]  /*0480*/  FMUL R12, R15, -0.5 ;  /* 0xbf0000000f0c7820 */ /* 0x001fe20000400000 */
[----:B--2---:R-:W-:-:S04]  /*0490*/  FMUL R17, R16, R16 ;  /* 0x0000001010117220 */ /* 0x004fc80000400000 */
[----:B------:R-:W-:-:S04]  /*04a0*/  FMUL R17, R17, R16 ;  /* 0x0000001011117220 */ /* 0x000fc80000400000 */
[----:B------:R-:W-:Y:S01]  /*04b0*/  FMUL R12, R12, R17 ;  /* 0x000000110c0c7220 */ /* 0x000fe20000400000 */
[----:B------:R-:W-:-:S03]  /*04c0*/  MOV R17, 0xfffffff8 ;  /* 0xfffffff800117802 */ /* 0x000fc60000000f00 */
[----:B-1----:R-:W-:-:S07]  /*04d0*/  FMUL R22, R12, 0.000244140625 ;  /* 0x398000000c167820 */ /* 0x002fce0000400000 */
.L_x_1:
[----:B------:R-:W-:Y:S02]  /*04e0*/  IADD3 R17, P0, R17, 0x8, RZ ;  /* 0x0000000811117810 */ /* 0x000fe40007f1e0ff */
[----:B------:R-:W-:Y:S02]  /*04f0*/  CS2R R24, SRZ ;  /* 0x0000000000187805 */ /* 0x000fe4000001ff00 */
[----:B0-----:R-:W-:Y:S01]  /*0500*/  CS2R R26, SRZ ;  /* 0x00000000001a7805 */ /* 0x001fe2000001ff00 */
[----:B------:R0:W2:Y:S01]  /*0510*/  LDG.E.EL R28, desc[UR4][R2.64] ;  /* 0x00000004021c7981 */ /* 0x0000a2000c2e1900 */
[----:B------:R-:W-:-:S05]  /*0520*/  LOP3.LUT R21, R0, R17, RZ, 0xfc, !PT ;  /* 0x0000001100157212 */ /* 0x000fca00078efcff */
[----:B------:R-:W-:-:S04]  /*0530*/  IMAD.WIDE R12, R21, 0x2, R10 ;  /* 0x00000002150c7825 */ /* 0x000fc800078e020a */
[C---:B------:R-:W-:Y:S01]  /*0540*/  IMAD.WIDE R14, R21.reuse, 0x2, R8 ;  /* 0x00000002150e7825 */ /* 0x040fe200078e0208 */
[----:B------:R-:W3:Y:S03]  /*0550*/  @!P1 LDG.E.EF R25, desc[UR4][R12.64] ;  /* 0x000000040c199981 */ /* 0x000ee6000c0e1900 */
[C---:B------:R-:W-:Y:S01]  /*0560*/  IMAD.WIDE R18, R21.reuse, 0x2, R6 ;  /* 0x0000000215127825 */ /* 0x040fe200078e0206 */
[----:B------:R2:W4:Y:S04]  /*0570*/  @!P1 LDG.E.EF R24, desc[UR4][R14.64] ;  /* 0x000000040e189981 */ /* 0x000528000c0e1900 */
[----:B------:R-:W5:Y:S01]  /*0580*/  @!P1 LDG.E.EF R26, desc[UR4][R18.64] ;  /* 0x00000004121a9981 */ /* 0x000f62000c0e1900 */
[----:B------:R-:W-:-:S05]  /*0590*/  IMAD.WIDE R20, R21, 0x2, R4 ;  /* 0x0000000215147825 */ /* 0x000fca00078e0204 */
[----:B------:R-:W5:Y:S01]  /*05a0*/  @!P1 LDG.E.EF R27, desc[UR4][R20.64] ;  /* 0x00000004141b9981 */ /* 0x000f62000c0e1900 */
[----:B------:R-:W-:Y:S02]  /*05b0*/  IADD3.X R23, RZ, R23, RZ, P0, !PT ;  /* 0x00000017ff177210 */ /* 0x000fe400007fe4ff */
[----:B------:R-:W-:-:S04]  /*05c0*/  ISETP.GE.U32.AND P0, PT, R17, 0xff8, PT ;  /* 0x00000ff81100780c */ /* 0x000fc80003f06070 */
[----:B------:R-:W-:Y:S02]  /*05d0*/  ISETP.GE.U32.AND.EX P0, PT, R23, RZ, PT, P0 ;  /* 0x000000ff1700720c */ /* 0x000fe40003f06100 */
[----:B0-----:R-:W-:-:S04]  /*05e0*/  IADD3 R2, P2, R2, 0x10, RZ ;  /* 0x0000001002027810 */ /* 0x001fc80007f5e0ff */
[----:B------:R-:W-:Y:S01]  /*05f0*/  IADD3.X R3, RZ, R3, RZ, P2, !PT ;  /* 0x00000003ff037210 */ /* 0x000fe200017fe4ff */
[----:B--2---:R-:W-:Y:S02]  /*0600*/  HADD2.F32 R14, -RZ, R28.H0_H0 ;  /* 0x2000001cff0e7230 */ /* 0x004fe40000004100 */
[----:B---3--:R-:W-:Y:S02]  /*0610*/  HADD2.F32 R29, -RZ, R25.H1_H1 ;  /* 0x30000019ff1d7230 */ /* 0x008fe40000004100 */
[----:B------:R-:W-:Y:S02]  /*0620*/  HADD2.F32 R25, -RZ, R25.H0_H0 ;  /* 0x20000019ff197230 */ /* 0x000fe40000004100 */
[----:B----4-:R-:W-:Y:S02]  /*0630*/  HADD2.F32 R12, -RZ, R24.H1_H1 ;  /* 0x30000018ff0c7230 */ /* 0x010fe40000004100 */
[----:B------:R-:W-:Y:S02]  /*0640*/  HADD2.F32 R24, -RZ, R24.H0_H0 ;  /* 0x20000018ff187230 */ /* 0x000fe40000004100 */
[----:B-----5:R-:W-:-:S02]  /*0650*/  HADD2.F32 R13, -RZ, R26.H0_H0 ;  /* 0x2000001aff0d7230 */ /* 0x020fc40000004100 */
[----:B------:R-:W-:Y:S02]  /*0660*/  HADD2.F32 R26, -RZ, R26.H1_H1 ;  /* 0x3000001aff1a7230 */ /* 0x000fe40000004100 */
[----:B------:R-:W-:Y:S01]  /*0670*/  FADD R25, R25, R24 ;  /* 0x0000001819197221 */ /* 0x000fe20000000000 */
[----:B------:R-:W-:Y:S01]  /*0680*/  FADD R19, R13, R13 ;  /* 0x0000000d0d137221 */ /* 0x000fe20000000000 */
[----:B------:R-:W-:Y:S02]  /*0690*/  HADD2.F32 R13, -RZ, R28.H1_H1 ;  /* 0x3000001cff0d7230 */ /* 0x000fe40000004100 */
[----:B------:R-:W-:Y:S01]  /*06a0*/  FADD R12, R29, R12 ;  /* 0x0000000c1d0c7221 */ /* 0x000fe20000000000 */
[----:B------:R-:W-:Y:S01]  /*06b0*/  FADD R15, R26, R26 ;  /* 0x0000001a1a0f7221 */ /* 0x000fe20000000000 */
[----:B------:R-:W-:Y:S01]  /*06c0*/  FMUL R25, R14, R25 ;  /* 0x000000190e197220 */ /* 0x000fe20000400000 */
[C---:B------:R-:W-:Y:S01]  /*06d0*/  FMUL R14, R22.reuse, R19 ;  /* 0x00000013160e7220 */ /* 0x040fe20000400000 */
[----:B------:R-:W-:Y:S01]  /*06e0*/  FMUL R13, R13, R12 ;  /* 0x0000000c0d0d7220 */ /* 0x000fe20000400000 */
[----:B------:R-:W-:Y:S01]  /*06f0*/  FMUL R18, R22, R15 ;  /* 0x0000000f16127220 */ /* 0x000fe20000400000 */
[----:B------:R-:W-:-:S02]  /*0700*/  HADD2.F32 R12, -RZ, R27.H0_H0 ;  /* 0x2000001bff0c7230 */ /* 0x000fc40000004100 */
[-C--:B------:R-:W-:Y:S01]  /*0710*/  FFMA R25, R25, R16.reuse, R14 ;  /* 0x0000001019197223 */ /* 0x080fe2000000000e */
[----:B------:R-:W-:Y:S02]  /*0720*/  HADD2.F32 R27, -RZ, R27.H1_H1 ;  /* 0x3000001bff1b7230 */ /* 0x000fe40000004100 */
[----:B------:R-:W-:Y:S01]  /*0730*/  FFMA R18, R13, R16, R18 ;  /* 0x000000100d127223 */ /* 0x000fe20000000012 */
[----:B------:R-:W-:-:S03]  /*0740*/  FADD R12, R12, R25 ;  /* 0x000000190c0c7221 */ /* 0x000fc60000000000 */
[----:B------:R-:W-:-:S05]  /*0750*/  FADD R27, R27, R18 ;  /* 0x000000121b1b7221 */ /* 0x000fca0000000000 */
[----:B------:R-:W-:-:S05]  /*0760*/  F2FP.F16.F32.PACK_AB R27, R27, R12 ;  /* 0x0000000c1b1b723e */ /* 0x000fca00000000ff */
[----:B------:R0:W-:Y:S01]  /*0770*/  @!P1 STG.E desc[UR4][R20.64], R27 ;  /* 0x0000001b14009986 */ /* 0x0001e2000c101904 */
[----:B------:R-:W-:Y:S05]  /*0780*/  @!P0 BRA `(.L_x_1) ;  /* 0xfffffffc00548947 */ /* 0x000fea000383ffff */
[----:B------:R-:W-:Y:S05]  /*0790*/  EXIT ;  /* 0x000000000000794d */ /* 0x000fea0003800000 */
.L_x_2:
[----:B------:R-:W-:-:S00]  /*07a0*/  BRA `(.L_x_2) ;  /* 0xfffffffc00fc7947 */ /* 0x000fc0000383ffff */
[----:B------:R-:W-:-:S00]  /*07b0*/  NOP ;  /* 0x0000000000007918 */ /* 0x000fc00000000000 */
        /* <DEDUP_REMOVED lines=12> */
.L_x_3:


//--------------------- .nv.constant0.triton_red_fused__to_copy_add_div_mul_pow_sum_4 --------------------------
	.section	.nv.constant0.triton_red_fused__to_copy_add_div_mul_pow_sum_4,"a",@progbits
	.sectionflags	@""
	.align	4
.nv.constant0.triton_red_fused__to_copy_add_div_mul_pow_sum_4:
	.zero		592
